//
// Generated by NVIDIA NVVM Compiler
//
// Compiler Build ID: CL-36424714
// Cuda compilation tools, release 13.0, V13.0.88
// Based on NVVM 20.0.0
//

.version 9.0
.target sm_100
.address_size 64

	// .globl	_Z15upsample_kernelmPfiiiiiifS_

.visible .entry _Z15upsample_kernelmPfiiiiiifS_(
	.param .u64 _Z15upsample_kernelmPfiiiiiifS__param_0,
	.param .u64 .ptr .align 1 _Z15upsample_kernelmPfiiiiiifS__param_1,
	.param .u32 _Z15upsample_kernelmPfiiiiiifS__param_2,
	.param .u32 _Z15upsample_kernelmPfiiiiiifS__param_3,
	.param .u32 _Z15upsample_kernelmPfiiiiiifS__param_4,
	.param .u32 _Z15upsample_kernelmPfiiiiiifS__param_5,
	.param .u32 _Z15upsample_kernelmPfiiiiiifS__param_6,
	.param .u32 _Z15upsample_kernelmPfiiiiiifS__param_7,
	.param .f32 _Z15upsample_kernelmPfiiiiiifS__param_8,
	.param .u64 .ptr .align 1 _Z15upsample_kernelmPfiiiiiifS__param_9
)
{
	.reg .pred 	%p<7>;
	.reg .b32 	%r<45>;
	.reg .b32 	%f<8>;
	.reg .b64 	%rd<54>;

	ld.param.u64 	%rd29, [_Z15upsample_kernelmPfiiiiiifS__param_0];
	ld.param.u64 	%rd30, [_Z15upsample_kernelmPfiiiiiifS__param_1];
	ld.param.u32 	%r5, [_Z15upsample_kernelmPfiiiiiifS__param_2];
	ld.param.u32 	%r6, [_Z15upsample_kernelmPfiiiiiifS__param_3];
	ld.param.u32 	%r7, [_Z15upsample_kernelmPfiiiiiifS__param_4];
	ld.param.u32 	%r8, [_Z15upsample_kernelmPfiiiiiifS__param_5];
	ld.param.u32 	%r9, [_Z15upsample_kernelmPfiiiiiifS__param_6];
	ld.param.u32 	%r10, [_Z15upsample_kernelmPfiiiiiifS__param_7];
	ld.param.f32 	%f1, [_Z15upsample_kernelmPfiiiiiifS__param_8];
	ld.param.u64 	%rd31, [_Z15upsample_kernelmPfiiiiiifS__param_9];
	cvta.to.global.u64 	%rd1, %rd31;
	cvta.to.global.u64 	%rd2, %rd30;
	mov.u32 	%r11, %ctaid.x;
	mov.u32 	%r12, %ctaid.y;
	mov.u32 	%r13, %nctaid.x;
	mad.lo.s32 	%r14, %r12, %r13, %r11;
	mov.u32 	%r15, %ntid.x;
	mov.u32 	%r16, %tid.x;
	mad.lo.s32 	%r17, %r14, %r15, %r16;
	cvt.u64.u32 	%rd3, %r17;
	setp.le.u64 	%p1, %rd29, %rd3;
	@%p1 bra 	$L__BB0_16;
	mul.lo.s32 	%r18, %r9, %r5;
	cvt.s64.s32 	%rd4, %r18;
	and.b64  	%rd32, %rd4, -4294967296;
	setp.ne.s64 	%p2, %rd32, 0;
	@%p2 bra 	$L__BB0_3;
	cvt.u32.u64 	%r19, %rd4;
	cvt.u32.u64 	%r20, %rd3;
	div.u32 	%r21, %r20, %r19;
	mul.lo.s32 	%r22, %r21, %r19;
	sub.s32 	%r23, %r20, %r22;
	cvt.u64.u32 	%rd47, %r21;
	cvt.u64.u32 	%rd48, %r23;
	bra.uni 	$L__BB0_4;
$L__BB0_3:
	div.u64 	%rd47, %rd3, %rd4;
	mul.lo.s64 	%rd33, %rd47, %rd4;
	sub.s64 	%rd48, %rd3, %rd33;
$L__BB0_4:
	cvt.u32.u64 	%r1, %rd48;
	mul.lo.s32 	%r24, %r9, %r6;
	cvt.s64.s32 	%rd11, %r24;
	and.b64  	%rd34, %rd11, -4294967296;
	setp.ne.s64 	%p3, %rd34, 0;
	@%p3 bra 	$L__BB0_6;
	cvt.u32.u64 	%r25, %rd11;
	cvt.u32.u64 	%r26, %rd47;
	div.u32 	%r27, %r26, %r25;
	mul.lo.s32 	%r28, %r27, %r25;
	sub.s32 	%r29, %r26, %r28;
	cvt.u64.u32 	%rd49, %r27;
	cvt.u64.u32 	%rd50, %r29;
	bra.uni 	$L__BB0_7;
$L__BB0_6:
	div.u64 	%rd49, %rd47, %rd11;
	mul.lo.s64 	%rd35, %rd49, %rd11;
	sub.s64 	%rd50, %rd47, %rd35;
$L__BB0_7:
	cvt.u32.u64 	%r2, %rd50;
	cvt.s64.s32 	%rd18, %r7;
	and.b64  	%rd36, %rd18, -4294967296;
	setp.ne.s64 	%p4, %rd36, 0;
	@%p4 bra 	$L__BB0_9;
	cvt.u32.u64 	%r30, %rd18;
	cvt.u32.u64 	%r31, %rd49;
	div.u32 	%r32, %r31, %r30;
	mul.lo.s32 	%r33, %r32, %r30;
	sub.s32 	%r34, %r31, %r33;
	cvt.u64.u32 	%rd51, %r32;
	cvt.u64.u32 	%rd52, %r34;
	bra.uni 	$L__BB0_10;
$L__BB0_9:
	div.u64 	%rd51, %rd49, %rd18;
	mul.lo.s64 	%rd37, %rd51, %rd18;
	sub.s64 	%rd52, %rd49, %rd37;
$L__BB0_10:
	cvt.u32.u64 	%r3, %rd52;
	cvt.s64.s32 	%rd25, %r8;
	and.b64  	%rd38, %rd25, -4294967296;
	setp.ne.s64 	%p5, %rd38, 0;
	@%p5 bra 	$L__BB0_12;
	cvt.u32.u64 	%r35, %rd25;
	cvt.u32.u64 	%r36, %rd51;
	rem.u32 	%r37, %r36, %r35;
	cvt.u64.u32 	%rd53, %r37;
	bra.uni 	$L__BB0_13;
$L__BB0_12:
	rem.u64 	%rd53, %rd51, %rd25;
$L__BB0_13:
	cvt.u32.u64 	%r38, %rd53;
	div.s32 	%r39, %r1, %r9;
	div.s32 	%r40, %r2, %r9;
	mad.lo.s32 	%r41, %r7, %r38, %r3;
	mad.lo.s32 	%r42, %r41, %r6, %r40;
	mad.lo.s32 	%r4, %r42, %r5, %r39;
	setp.eq.s32 	%p6, %r10, 0;
	@%p6 bra 	$L__BB0_15;
	cvt.u32.u64 	%r43, %rd3;
	mul.wide.s32 	%rd39, %r43, 4;
	add.s64 	%rd40, %rd1, %rd39;
	mul.wide.s32 	%rd41, %r4, 4;
	add.s64 	%rd42, %rd2, %rd41;
	ld.global.f32 	%f2, [%rd42];
	mul.f32 	%f3, %f1, %f2;
	atom.global.add.f32 	%f4, [%rd40], %f3;
	bra.uni 	$L__BB0_16;
$L__BB0_15:
	cvt.u32.u64 	%r44, %rd3;
	mul.wide.s32 	%rd43, %r4, 4;
	add.s64 	%rd44, %rd2, %rd43;
	mul.wide.s32 	%rd45, %r44, 4;
	add.s64 	%rd46, %rd1, %rd45;
	ld.global.f32 	%f5, [%rd46];
	mul.f32 	%f6, %f1, %f5;
	atom.global.add.f32 	%f7, [%rd44], %f6;
$L__BB0_16:
	ret;

}


// ===== COMPILED SASS (sm_100) =====

	.target	sm_100

	.elftype	@"ET_EXEC"


//--------------------- .note.nv.tkinfo           --------------------------
	.section	.note.nv.tkinfo,"",@"SHT_NOTE"
	.sectionflags	@"SHF_NOTE_NV_TKINFO"
	.tkinfo
        /*0018*/ 	.word	0x00000002
        /*0030*/ 	.string	""
        /*0030*/ 	.string	"ptxas"
        /*0030*/ 	.string	"Cuda compilation tools, release 13.0, V13.0.88"
        /*0030*/ 	.string	"Build cuda_13.0.r13.0/compiler.36424714_0"
        /*0030*/ 	.string	"-arch sm_100 -m 64 "



//--------------------- .note.nv.cuinfo           --------------------------
	.section	.note.nv.cuinfo,"",@"SHT_NOTE"
	.sectionflags	@"SHF_NOTE_NV_CUINFO"
        /*0018*/ 	.short	0x0002
        /*001a*/ 	.short	0x0064
        /*001c*/ 	.short	0x0082
	.zero		2


//--------------------- .nv.info                  --------------------------
	.section	.nv.info,"",@"SHT_CUDA_INFO"
	.align	4


	//----- nvinfo : EIATTR_REGCOUNT
	.align		4
        /*0000*/ 	.byte	0x04, 0x2f
        /*0002*/ 	.short	(.L_1 - .L_0)
	.align		4
.L_0:
        /*0004*/ 	.word	index@(_Z15upsample_kernelmPfiiiiiifS_)
        /*0008*/ 	.word	0x00000016


	//----- nvinfo : EIATTR_FRAME_SIZE
	.align		4
.L_1:
        /*000c*/ 	.byte	0x04, 0x11
        /*000e*/ 	.short	(.L_3 - .L_2)
	.align		4
.L_2:
        /*0010*/ 	.word	index@($__internal_1_$__cuda_sm20_rem_u64)
        /*0014*/ 	.word	0x00000000


	//----- nvinfo : EIATTR_FRAME_SIZE
	.align		4
.L_3:
        /*0018*/ 	.byte	0x04, 0x11
        /*001a*/ 	.short	(.L_5 - .L_4)
	.align		4
.L_4:
        /*001c*/ 	.word	index@($__internal_0_$__cuda_sm20_div_u64)
        /*0020*/ 	.word	0x00000000


	//----- nvinfo : EIATTR_FRAME_SIZE
	.align		4
.L_5:
        /*0024*/ 	.byte	0x04, 0x11
        /*0026*/ 	.short	(.L_7 - .L_6)
	.align		4
.L_6:
        /*0028*/ 	.word	index@(_Z15upsample_kernelmPfiiiiiifS_)
        /*002c*/ 	.word	0x00000000


	//----- nvinfo : EIATTR_MIN_STACK_SIZE
	.align		4
.L_7:
        /*0030*/ 	.byte	0x04, 0x12
        /*0032*/ 	.short	(.L_9 - .L_8)
	.align		4
.L_8:
        /*0034*/ 	.word	index@(_Z15upsample_kernelmPfiiiiiifS_)
        /*0038*/ 	.word	0x00000000
.L_9:


//--------------------- .nv.compat                --------------------------
	.section	.nv.compat,"",@"SHT_CUDA_COMPAT_INFO"
	.align	4
        /*0000*/ 	.byte	0x02, 0x09, 0x00, 0x00, 0x02, 0x02, 0x01, 0x00, 0x02, 0x05, 0x05, 0x00, 0x03, 0x07, 0x01, 0x01
        /*0010*/ 	.byte	0x02, 0x03, 0x00, 0x00, 0x02, 0x06, 0x01, 0x00, 0x04, 0x0b, 0x08, 0x00, 0x09, 0x00, 0x00, 0x00
        /*0020*/ 	.byte	0x00, 0x00, 0x00, 0x00


//--------------------- .nv.info._Z15upsample_kernelmPfiiiiiifS_ --------------------------
	.section	.nv.info._Z15upsample_kernelmPfiiiiiifS_,"",@"SHT_CUDA_INFO"
	.sectionflags	@""
	.align	4


	//----- nvinfo : EIATTR_CUDA_API_VERSION
	.align		4
        /*0000*/ 	.byte	0x04, 0x37
        /*0002*/ 	.short	(.L_11 - .L_10)
.L_10:
        /*0004*/ 	.word	0x00000082


	//----- nvinfo : EIATTR_KPARAM_INFO
	.align		4
.L_11:
        /*0008*/ 	.byte	0x04, 0x17
        /*000a*/ 	.short	(.L_13 - .L_12)
.L_12:
        /*000c*/ 	.word	0x00000000
        /*0010*/ 	.short	0x0009
        /*0012*/ 	.short	0x0030
        /*0014*/ 	.byte	0x00, 0xf5, 0x21, 0x00


	//----- nvinfo : EIATTR_KPARAM_INFO
	.align		4
.L_13:
        /*0018*/ 	.byte	0x04, 0x17
        /*001a*/ 	.short	(.L_15 - .L_14)
.L_14:
        /*001c*/ 	.word	0x00000000
        /*0020*/ 	.short	0x0008
        /*0022*/ 	.short	0x0028
        /*0024*/ 	.byte	0x00, 0xf0, 0x11, 0x00


	//----- nvinfo : EIATTR_KPARAM_INFO
	.align		4
.L_15:
        /*0028*/ 	.byte	0x04, 0x17
        /*002a*/ 	.short	(.L_17 - .L_16)
.L_16:
        /*002c*/ 	.word	0x00000000
        /*0030*/ 	.short	0x0007
        /*0032*/ 	.short	0x0024
        /*0034*/ 	.byte	0x00, 0xf0, 0x11, 0x00


	//----- nvinfo : EIATTR_KPARAM_INFO
	.align		4
.L_17:
        /*0038*/ 	.byte	0x04, 0x17
        /*003a*/ 	.short	(.L_19 - .L_18)
.L_18:
        /*003c*/ 	.word	0x00000000
        /*0040*/ 	.short	0x0006
        /*0042*/ 	.short	0x0020
        /*0044*/ 	.byte	0x00, 0xf0, 0x11, 0x00


	//----- nvinfo : EIATTR_KPARAM_INFO
	.align		4
.L_19:
        /*0048*/ 	.byte	0x04, 0x17
        /*004a*/ 	.short	(.L_21 - .L_20)
.L_20:
        /*004c*/ 	.word	0x00000000
        /*0050*/ 	.short	0x0005
        /*0052*/ 	.short	0x001c
        /*0054*/ 	.byte	0x00, 0xf0, 0x11, 0x00


	//----- nvinfo : EIATTR_KPARAM_INFO
	.align		4
.L_21:
        /*0058*/ 	.byte	0x04, 0x17
        /*005a*/ 	.short	(.L_23 - .L_22)
.L_22:
        /*005c*/ 	.word	0x00000000
        /*0060*/ 	.short	0x0004
        /*0062*/ 	.short	0x0018
        /*0064*/ 	.byte	0x00, 0xf0, 0x11, 0x00


	//----- nvinfo : EIATTR_KPARAM_INFO
	.align		4
.L_23:
        /*0068*/ 	.byte	0x04, 0x17
        /*006a*/ 	.short	(.L_25 - .L_24)
.L_24:
        /*006c*/ 	.word	0x00000000
        /*0070*/ 	.short	0x0003
        /*0072*/ 	.short	0x0014
        /*0074*/ 	.byte	0x00, 0xf0, 0x11, 0x00


	//----- nvinfo : EIATTR_KPARAM_INFO
	.align		4
.L_25:
        /*0078*/ 	.byte	0x04, 0x17
        /*007a*/ 	.short	(.L_27 - .L_26)
.L_26:
        /*007c*/ 	.word	0x00000000
        /*0080*/ 	.short	0x0002
        /*0082*/ 	.short	0x0010
        /*0084*/ 	.byte	0x00, 0xf0, 0x11, 0x00


	//----- nvinfo : EIATTR_KPARAM_INFO
	.align		4
.L_27:
        /*0088*/ 	.byte	0x04, 0x17
        /*008a*/ 	.short	(.L_29 - .L_28)
.L_28:
        /*008c*/ 	.word	0x00000000
        /*0090*/ 	.short	0x0001
        /*0092*/ 	.short	0x0008
        /*0094*/ 	.byte	0x00, 0xf5, 0x21, 0x00


	//----- nvinfo : EIATTR_KPARAM_INFO
	.align		4
.L_29:
        /*0098*/ 	.byte	0x04, 0x17
        /*009a*/ 	.short	(.L_31 - .L_30)
.L_30:
        /*009c*/ 	.word	0x00000000
        /*00a0*/ 	.short	0x0000
        /*00a2*/ 	.short	0x0000
        /*00a4*/ 	.byte	0x00, 0xf0, 0x21, 0x00


	//----- nvinfo : EIATTR_SPARSE_MMA_MASK
	.align		4
.L_31:
        /*00a8*/ 	.byte	0x03, 0x50
        /*00aa*/ 	.short	0x0000


	//----- nvinfo : EIATTR_MAXREG_COUNT
	.align		4
        /*00ac*/ 	.byte	0x03, 0x1b
        /*00ae*/ 	.short	0x00ff


	//----- nvinfo : EIATTR_MERCURY_ISA_VERSION
	.align		4
        /*00b0*/ 	.byte	0x03, 0x5f
        /*00b2*/ 	.short	0x0101


	//----- nvinfo : EIATTR_VRC_CTA_INIT_COUNT
	.align		4
        /*00b4*/ 	.byte	0x02, 0x4a
	.zero		1
	.zero		1


	//----- nvinfo : EIATTR_EXIT_INSTR_OFFSETS
	.align		4
        /*00b8*/ 	.byte	0x04, 0x1c
        /*00ba*/ 	.short	(.L_33 - .L_32)


	//   ....[0]....
.L_32:
        /*00bc*/ 	.word	0x000000b0


	//   ....[1]....
        /*00c0*/ 	.word	0x00000ca0


	//   ....[2]....
        /*00c4*/ 	.word	0x00000d30


	//----- nvinfo : EIATTR_CRS_STACK_SIZE
	.align		4
.L_33:
        /*00c8*/ 	.byte	0x04, 0x1e
        /*00ca*/ 	.short	(.L_35 - .L_34)
.L_34:
        /*00cc*/ 	.word	0x00000000


	//----- nvinfo : EIATTR_CBANK_PARAM_SIZE
	.align		4
.L_35:
        /*00d0*/ 	.byte	0x03, 0x19
        /*00d2*/ 	.short	0x0038


	//----- nvinfo : EIATTR_PARAM_CBANK
	.align		4
        /*00d4*/ 	.byte	0x04, 0x0a
        /*00d6*/ 	.short	(.L_37 - .L_36)
	.align		4
.L_36:
        /*00d8*/ 	.word	index@(.nv.constant0._Z15upsample_kernelmPfiiiiiifS_)
        /*00dc*/ 	.short	0x0380
        /*00de*/ 	.short	0x0038


	//----- nvinfo : EIATTR_SW_WAR
	.align		4
.L_37:
        /*00e0*/ 	.byte	0x04, 0x36
        /*00e2*/ 	.short	(.L_39 - .L_38)
.L_38:
        /*00e4*/ 	.word	0x00000008
.L_39:


//--------------------- .nv.callgraph             --------------------------
	.section	.nv.callgraph,"",@"SHT_CUDA_CALLGRAPH"
	.align	4
	.sectionentsize	8
	.align		4
        /*0000*/ 	.word	0x00000000
	.align		4
        /*0004*/ 	.word	0xffffffff
	.align		4
        /*0008*/ 	.word	0x00000000
	.align		4
        /*000c*/ 	.word	0xfffffffe
	.align		4
        /*0010*/ 	.word	0x00000000
	.align		4
        /*0014*/ 	.word	0xfffffffd
	.align		4
        /*0018*/ 	.word	0x00000000
	.align		4
        /*001c*/ 	.word	0xfffffffc


//--------------------- .text._Z15upsample_kernelmPfiiiiiifS_ --------------------------
	.section	.text._Z15upsample_kernelmPfiiiiiifS_,"ax",@progbits
	.align	128
        .global         _Z15upsample_kernelmPfiiiiiifS_
        .type           _Z15upsample_kernelmPfiiiiiifS_,@function
        .size           _Z15upsample_kernelmPfiiiiiifS_,(.L_x_11 - _Z15upsample_kernelmPfiiiiiifS_)
        .other          _Z15upsample_kernelmPfiiiiiifS_,@"STO_CUDA_ENTRY STV_DEFAULT"
_Z15upsample_kernelmPfiiiiiifS_:
.text._Z15upsample_kernelmPfiiiiiifS_:
[----:B------:R-:W-:Y:S01]  /*0000*/  LDC R1, c[0x0][0x37c] ;  /* 0x0000df00ff017b82 */ /* 0x000fe20000000800 */
[----:B------:R-:W0:Y:S07]  /*0010*/  S2R R3, SR_TID.X ;  /* 0x0000000000037919 */ /* 0x000e2e0000002100 */
[----:B------:R-:W-:Y:S01]  /*0020*/  S2UR UR4, SR_CTAID.X ;  /* 0x00000000000479c3 */ /* 0x000fe20000002500 */
[----:B------:R-:W1:Y:S01]  /*0030*/  LDCU UR6, c[0x0][0x370] ;  /* 0x00006e00ff0677ac */ /* 0x000e620008000800 */
[----:B------:R-:W2:Y:S06]  /*0040*/  LDCU.64 UR8, c[0x0][0x380] ;  /* 0x00007000ff0877ac */ /* 0x000eac0008000a00 */
[----:B------:R-:W1:Y:S08]  /*0050*/  S2UR UR5, SR_CTAID.Y ;  /* 0x00000000000579c3 */ /* 0x000e700000002600 */
[----:B------:R-:W0:Y:S01]  /*0060*/  LDC R0, c[0x0][0x360] ;  /* 0x0000d800ff007b82 */ /* 0x000e220000000800 */
[----:B-1----:R-:W-:-:S06]  /*0070*/  UIMAD UR4, UR5, UR6, UR4 ;  /* 0x00000006050472a4 */ /* 0x002fcc000f8e0204 */
[----:B0-----:R-:W-:-:S05]  /*0080*/  IMAD R0, R0, UR4, R3 ;  /* 0x0000000400007c24 */ /* 0x001fca000f8e0203 */
[----:B--2---:R-:W-:-:S04]  /*0090*/  ISETP.GE.U32.AND P0, PT, R0, UR8, PT ;  /* 0x0000000800007c0c */ /* 0x004fc8000bf06070 */
[----:B------:R-:W-:-:S13]  /*00a0*/  ISETP.GE.U32.AND.EX P0, PT, RZ, UR9, PT, P0 ;  /* 0x00000009ff007c0c */ /* 0x000fda000bf06100 */
[----:B------:R-:W-:Y:S05]  /*00b0*/  @P0 EXIT ;  /* 0x000000000000094d */ /* 0x000fea0003800000 */
[----:B------:R-:W0:Y:S01]  /*00c0*/  LDCU UR6, c[0x0][0x3a0] ;  /* 0x00007400ff0677ac */ /* 0x000e220008000800 */
[----:B------:R-:W0:Y:S02]  /*00d0*/  LDCU UR4, c[0x0][0x390] ;  /* 0x00007200ff0477ac */ /* 0x000e240008000800 */
[----:B0-----:R-:W-:-:S04]  /*00e0*/  UIMAD UR6, UR6, UR4, URZ ;  /* 0x00000004060672a4 */ /* 0x001fc8000f8e02ff */
[----:B------:R-:W-:-:S04]  /*00f0*/  USHF.R.S32.HI UR5, URZ, 0x1f, UR6 ;  /* 0x0000001fff057899 */ /* 0x000fc80008011406 */
[----:B------:R-:W-:-:S09]  /*0100*/  UISETP.NE.U32.AND UP0, UPT, UR5, URZ, UPT ;  /* 0x000000ff0500728c */ /* 0x000fd2000bf05070 */
[----:B------:R-:W-:Y:S05]  /*0110*/  BRA.U UP0, `(.L_x_0) ;  /* 0x00000001005c7547 */ /* 0x000fea000b800000 */
[----:B------:R-:W0:Y:S01]  /*0120*/  I2F.U32.RP R4, UR6 ;  /* 0x0000000600047d06 */ /* 0x000e220008209000 */
[----:B------:R-:W-:Y:S01]  /*0130*/  IMAD R5, RZ, RZ, -UR6 ;  /* 0x80000006ff057e24 */ /* 0x000fe2000f8e02ff */
[----:B------:R-:W-:-:S06]  /*0140*/  ISETP.NE.U32.AND P2, PT, RZ, UR6, PT ;  /* 0x00000006ff007c0c */ /* 0x000fcc000bf45070 */
[----:B0-----:R-:W0:Y:S02]  /*0150*/  MUFU.RCP R4, R4 ;  /* 0x0000000400047308 */ /* 0x001e240000001000 */
[----:B0-----:R-:W-:-:S06]  /*0160*/  IADD3 R2, PT, PT, R4, 0xffffffe, RZ ;  /* 0x0ffffffe04027810 */ /* 0x001fcc0007ffe0ff */
[----:B------:R0:W1:Y:S02]  /*0170*/  F2I.FTZ.U32.TRUNC.NTZ R3, R2 ;  /* 0x0000000200037305 */ /* 0x000064000021f000 */
[----:B0-----:R-:W-:Y:S02]  /*0180*/  HFMA2 R2, -RZ, RZ, 0, 0 ;  /* 0x00000000ff027431 */ /* 0x001fe400000001ff */
[----:B-1----:R-:W-:-:S04]  /*0190*/  IMAD R5, R5, R3, RZ ;  /* 0x0000000305057224 */ /* 0x002fc800078e02ff */
[----:B------:R-:W-:-:S06]  /*01a0*/  IMAD.HI.U32 R3, R3, R5, R2 ;  /* 0x0000000503037227 */ /* 0x000fcc00078e0002 */
[----:B------:R-:W-:-:S04]  /*01b0*/  IMAD.HI.U32 R3, R3, R0, RZ ;  /* 0x0000000003037227 */ /* 0x000fc800078e00ff */
[----:B------:R-:W-:-:S04]  /*01c0*/  IMAD.MOV R5, RZ, RZ, -R3 ;  /* 0x000000ffff057224 */ /* 0x000fc800078e0a03 */
[----:B------:R-:W-:-:S05]  /*01d0*/  IMAD R5, R5, UR6, R0 ;  /* 0x0000000605057c24 */ /* 0x000fca000f8e0200 */
[----:B------:R-:W-:-:S13]  /*01e0*/  ISETP.GE.U32.AND P0, PT, R5, UR6, PT ;  /* 0x0000000605007c0c */ /* 0x000fda000bf06070 */
[----:B------:R-:W-:Y:S01]  /*01f0*/  @P0 IADD3 R5, PT, PT, R5, -UR6, RZ ;  /* 0x8000000605050c10 */ /* 0x000fe2000fffe0ff */
[----:B------:R-:W-:-:S03]  /*0200*/  @P0 VIADD R3, R3, 0x1 ;  /* 0x0000000103030836 */ /* 0x000fc60000000000 */
[----:B------:R-:W-:-:S13]  /*0210*/  ISETP.GE.U32.AND P1, PT, R5, UR6, PT ;  /* 0x0000000605007c0c */ /* 0x000fda000bf26070 */
[----:B------:R-:W-:Y:S02]  /*0220*/  @P1 IADD3 R3, PT, PT, R3, 0x1, RZ ;  /* 0x0000000103031810 */ /* 0x000fe40007ffe0ff */
[----:B------:R-:W-:-:S04]  /*0230*/  @!P2 LOP3.LUT R3, RZ, UR6, RZ, 0x33, !PT ;  /* 0x00000006ff03ac12 */ /* 0x000fc8000f8e33ff */
[----:B------:R-:W-:Y:S01]  /*0240*/  MOV R4, R3 ;  /* 0x0000000300047202 */ /* 0x000fe20000000f00 */
[----:B------:R-:W-:-:S04]  /*0250*/  IMAD.MOV R5, RZ, RZ, -R3 ;  /* 0x000000ffff057224 */ /* 0x000fc800078e0a03 */
[----:B------:R-:W-:Y:S02]  /*0260*/  IMAD R2, R5, UR6, R0 ;  /* 0x0000000605027c24 */ /* 0x000fe4000f8e0200 */
[----:B------:R-:W-:Y:S01]  /*0270*/  IMAD.MOV.U32 R5, RZ, RZ, RZ ;  /* 0x000000ffff057224 */ /* 0x000fe200078e00ff */
[----:B------:R-:W-:Y:S06]  /*0280*/  BRA `(.L_x_1) ;  /* 0x0000000000207947 */ /* 0x000fec0003800000 */
.L_x_0:
[----:B------:R-:W-:Y:S01]  /*0290*/  MOV R7, R0 ;  /* 0x0000000000077202 */ /* 0x000fe20000000f00 */
[----:B------:R-:W-:Y:S01]  /*02a0*/  IMAD.MOV.U32 R8, RZ, RZ, RZ ;  /* 0x000000ffff087224 */ /* 0x000fe200078e00ff */
[----:B------:R-:W-:-:S07]  /*02b0*/  MOV R6, 0x2d0 ;  /* 0x000002d000067802 */ /* 0x000fce0000000f00 */
[----:B------:R-:W-:Y:S05]  /*02c0*/  CALL.REL.NOINC `($__internal_0_$__cuda_sm20_div_u64) ;  /* 0x00000008009c7944 */ /* 0x000fea0003c00000 */
[----:B------:R-:W-:Y:S01]  /*02d0*/  IADD3 R3, PT, PT, -R8, RZ, RZ ;  /* 0x000000ff08037210 */ /* 0x000fe20007ffe1ff */
[----:B------:R-:W-:Y:S01]  /*02e0*/  IMAD.MOV.U32 R4, RZ, RZ, R8 ;  /* 0x000000ffff047224 */ /* 0x000fe200078e0008 */
[----:B------:R-:W-:-:S03]  /*02f0*/  MOV R5, R9 ;  /* 0x0000000900057202 */ /* 0x000fc60000000f00 */
[----:B------:R-:W-:-:S07]  /*0300*/  IMAD R2, R3, UR6, R0 ;  /* 0x0000000603027c24 */ /* 0x000fce000f8e0200 */
.L_x_1:
[----:B------:R-:W0:Y:S01]  /*0310*/  LDCU UR4, c[0x0][0x3a0] ;  /* 0x00007400ff0477ac */ /* 0x000e220008000800 */
[----:B------:R-:W0:Y:S02]  /*0320*/  LDCU UR6, c[0x0][0x394] ;  /* 0x00007280ff0677ac */ /* 0x000e240008000800 */
[----:B0-----:R-:W-:-:S04]  /*0330*/  UIMAD UR6, UR4, UR6, URZ ;  /* 0x00000006040672a4 */ /* 0x001fc8000f8e02ff */
[----:B------:R-:W-:-:S04]  /*0340*/  USHF.R.S32.HI UR5, URZ, 0x1f, UR6 ;  /* 0x0000001fff057899 */ /* 0x000fc80008011406 */
[----:B------:R-:W-:-:S09]  /*0350*/  UISETP.NE.U32.AND UP0, UPT, UR5, URZ, UPT ;  /* 0x000000ff0500728c */ /* 0x000fd2000bf05070 */
[----:B------:R-:W-:Y:S05]  /*0360*/  BRA.U UP0, `(.L_x_2) ;  /* 0x00000001005c7547 */ /* 0x000fea000b800000 */
[----:B------:R-:W0:Y:S01]  /*0370*/  I2F.U32.RP R3, UR6 ;  /* 0x0000000600037d06 */ /* 0x000e220008209000 */
[----:B------:R-:W-:Y:S02]  /*0380*/  IADD3 R5, PT, PT, RZ, -UR6, RZ ;  /* 0x80000006ff057c10 */ /* 0x000fe4000fffe0ff */
[----:B------:R-:W-:-:S05]  /*0390*/  ISETP.NE.U32.AND P2, PT, RZ, UR6, PT ;  /* 0x00000006ff007c0c */ /* 0x000fca000bf45070 */
[----:B0-----:R-:W0:Y:S02]  /*03a0*/  MUFU.RCP R3, R3 ;  /* 0x0000000300037308 */ /* 0x001e240000001000 */
[----:B0-----:R-:W-:-:S06]  /*03b0*/  VIADD R6, R3, 0xffffffe ;  /* 0x0ffffffe03067836 */ /* 0x001fcc0000000000 */
[----:B------:R0:W1:Y:S02]  /*03c0*/  F2I.FTZ.U32.TRUNC.NTZ R7, R6 ;  /* 0x0000000600077305 */ /* 0x000064000021f000 */
[----:B0-----:R-:W-:Y:S02]  /*03d0*/  IMAD.MOV.U32 R6, RZ, RZ, RZ ;  /* 0x000000ffff067224 */ /* 0x001fe400078e00ff */
[----:B-1----:R-:W-:-:S04]  /*03e0*/  IMAD R5, R5, R7, RZ ;  /* 0x0000000705057224 */ /* 0x002fc800078e02ff */
[----:B------:R-:W-:-:S06]  /*03f0*/  IMAD.HI.U32 R7, R7, R5, R6 ;  /* 0x0000000507077227 */ /* 0x000fcc00078e0006 */
[----:B------:R-:W-:-:S05]  /*0400*/  IMAD.HI.U32 R7, R7, R4, RZ ;  /* 0x0000000407077227 */ /* 0x000fca00078e00ff */
[----:B------:R-:W-:-:S05]  /*0410*/  IADD3 R5, PT, PT, -R7, RZ, RZ ;  /* 0x000000ff07057210 */ /* 0x000fca0007ffe1ff */
[----:B------:R-:W-:-:S05]  /*0420*/  IMAD R5, R5, UR6, R4 ;  /* 0x0000000605057c24 */ /* 0x000fca000f8e0204 */
[----:B------:R-:W-:-:S13]  /*0430*/  ISETP.GE.U32.AND P0, PT, R5, UR6, PT ;  /* 0x0000000605007c0c */ /* 0x000fda000bf06070 */
[----:B------:R-:W-:Y:S01]  /*0440*/  @P0 VIADD R5, R5, -UR6 ;  /* 0x8000000605050c36 */ /* 0x000fe20008000000 */
[----:B------:R-:W-:-:S04]  /*0450*/  @P0 IADD3 R7, PT, PT, R7, 0x1, RZ ;  /* 0x0000000107070810 */ /* 0x000fc80007ffe0ff */
[----:B------:R-:W-:Y:S01]  /*0460*/  ISETP.GE.U32.AND P1, PT, R5, UR6, PT ;  /* 0x0000000605007c0c */ /* 0x000fe2000bf26070 */
[----:B------:R-:W-:-:S12]  /*0470*/  HFMA2 R5, -RZ, RZ, 0, 0 ;  /* 0x00000000ff057431 */ /* 0x000fd800000001ff */
[----:B------:R-:W-:Y:S01]  /*0480*/  @P1 VIADD R7, R7, 0x1 ;  /* 0x0000000107071836 */ /* 0x000fe20000000000 */
[----:B------:R-:W-:-:S04]  /*0490*/  @!P2 LOP3.LUT R7, RZ, UR6, RZ, 0x33, !PT ;  /* 0x00000006ff07ac12 */ /* 0x000fc8000f8e33ff */
[----:B------:R-:W-:-:S05]  /*04a0*/  IADD3 R3, PT, PT, -R7, RZ, RZ ;  /* 0x000000ff07037210 */ /* 0x000fca0007ffe1ff */
[----:B------:R-:W-:Y:S02]  /*04b0*/  IMAD R3, R3, UR6, R4 ;  /* 0x0000000603037c24 */ /* 0x000fe4000f8e0204 */
[----:B------:R-:W-:Y:S01]  /*04c0*/  IMAD.MOV.U32 R4, RZ, RZ, R7 ;  /* 0x000000ffff047224 */ /* 0x000fe200078e0007 */
[----:B------:R-:W-:Y:S06]  /*04d0*/  BRA `(.L_x_3) ;  /* 0x0000000000207947 */ /* 0x000fec0003800000 */
.L_x_2:
[----:B------:R-:W-:Y:S01]  /*04e0*/  IMAD.MOV.U32 R7, RZ, RZ, R4 ;  /* 0x000000ffff077224 */ /* 0x000fe200078e0004 */
[----:B------:R-:W-:Y:S02]  /*04f0*/  MOV R8, R5 ;  /* 0x0000000500087202 */ /* 0x000fe40000000f00 */
[----:B------:R-:W-:-:S07]  /*0500*/  MOV R6, 0x520 ;  /* 0x0000052000067802 */ /* 0x000fce0000000f00 */
[----:B------:R-:W-:Y:S05]  /*0510*/  CALL.REL.NOINC `($__internal_0_$__cuda_sm20_div_u64) ;  /* 0x0000000800087944 */ /* 0x000fea0003c00000 */
[----:B------:R-:W-:Y:S02]  /*0520*/  IMAD.MOV R3, RZ, RZ, -R8 ;  /* 0x000000ffff037224 */ /* 0x000fe400078e0a08 */
[----:B------:R-:W-:Y:S02]  /*0530*/  IMAD.MOV.U32 R5, RZ, RZ, R9 ;  /* 0x000000ffff057224 */ /* 0x000fe400078e0009 */
[----:B------:R-:W-:Y:S01]  /*0540*/  IMAD R3, R3, UR6, R4 ;  /* 0x0000000603037c24 */ /* 0x000fe2000f8e0204 */
[----:B------:R-:W-:-:S07]  /*0550*/  MOV R4, R8 ;  /* 0x0000000800047202 */ /* 0x000fce0000000f00 */
.L_x_3:
[----:B------:R-:W0:Y:S02]  /*0560*/  LDCU UR4, c[0x0][0x398] ;  /* 0x00007300ff0477ac */ /* 0x000e240008000800 */
[----:B0-----:R-:W-:-:S04]  /*0570*/  USHF.R.S32.HI UR5, URZ, 0x1f, UR4 ;  /* 0x0000001fff057899 */ /* 0x001fc80008011404 */
[----:B------:R-:W-:-:S09]  /*0580*/  UISETP.NE.U32.AND UP0, UPT, UR5, URZ, UPT ;  /* 0x000000ff0500728c */ /* 0x000fd2000bf05070 */
[----:B------:R-:W-:Y:S05]  /*0590*/  BRA.U UP0, `(.L_x_4) ;  /* 0x0000000100587547 */ /* 0x000fea000b800000 */
[----:B------:R-:W0:Y:S01]  /*05a0*/  I2F.U32.RP R5, UR4 ;  /* 0x0000000400057d06 */ /* 0x000e220008209000 */
[----:B------:R-:W-:-:S07]  /*05b0*/  ISETP.NE.U32.AND P2, PT, RZ, UR4, PT ;  /* 0x00000004ff007c0c */ /* 0x000fce000bf45070 */
[----:B0-----:R-:W0:Y:S02]  /*05c0*/  MUFU.RCP R5, R5 ;  /* 0x0000000500057308 */ /* 0x001e240000001000 */
[----:B0-----:R-:W-:-:S06]  /*05d0*/  IADD3 R6, PT, PT, R5, 0xffffffe, RZ ;  /* 0x0ffffffe05067810 */ /* 0x001fcc0007ffe0ff */
[----:B------:R0:W1:Y:S02]  /*05e0*/  F2I.FTZ.U32.TRUNC.NTZ R7, R6 ;  /* 0x0000000600077305 */ /* 0x000064000021f000 */
[----:B0-----:R-:W-:Y:S02]  /*05f0*/  HFMA2 R6, -RZ, RZ, 0, 0 ;  /* 0x00000000ff067431 */ /* 0x001fe400000001ff */
[----:B-1----:R-:W-:-:S04]  /*0600*/  IMAD.MOV R9, RZ, RZ, -R7 ;  /* 0x000000ffff097224 */ /* 0x002fc800078e0a07 */
[----:B------:R-:W-:-:S04]  /*0610*/  IMAD R9, R9, UR4, RZ ;  /* 0x0000000409097c24 */ /* 0x000fc8000f8e02ff */
[----:B------:R-:W-:-:S06]  /*0620*/  IMAD.HI.U32 R7, R7, R9, R6 ;  /* 0x0000000907077227 */ /* 0x000fcc00078e0006 */
[----:B------:R-:W-:-:S04]  /*0630*/  IMAD.HI.U32 R6, R7, R4, RZ ;  /* 0x0000000407067227 */ /* 0x000fc800078e00ff */
[----:B------:R-:W-:-:S04]  /*0640*/  IMAD.MOV R7, RZ, RZ, -R6 ;  /* 0x000000ffff077224 */ /* 0x000fc800078e0a06 */
[----:B------:R-:W-:-:S05]  /*0650*/  IMAD R7, R7, UR4, R4 ;  /* 0x0000000407077c24 */ /* 0x000fca000f8e0204 */
[----:B------:R-:W-:-:S13]  /*0660*/  ISETP.GE.U32.AND P0, PT, R7, UR4, PT ;  /* 0x0000000407007c0c */ /* 0x000fda000bf06070 */
[----:B------:R-:W-:Y:S01]  /*0670*/  @P0 IADD3 R7, PT, PT, R7, -UR4, RZ ;  /* 0x8000000407070c10 */ /* 0x000fe2000fffe0ff */
[----:B------:R-:W-:-:S03]  /*0680*/  @P0 VIADD R6, R6, 0x1 ;  /* 0x0000000106060836 */ /* 0x000fc60000000000 */
[----:B------:R-:W-:Y:S02]  /*0690*/  ISETP.GE.U32.AND P1, PT, R7, UR4, PT ;  /* 0x0000000407007c0c */ /* 0x000fe4000bf26070 */
[----:B------:R-:W-:-:S11]  /*06a0*/  MOV R7, RZ ;  /* 0x000000ff00077202 */ /* 0x000fd60000000f00 */
[----:B------:R-:W-:Y:S02]  /*06b0*/  @P1 IADD3 R6, PT, PT, R6, 0x1, RZ ;  /* 0x0000000106061810 */ /* 0x000fe40007ffe0ff */
[----:B------:R-:W-:-:S05]  /*06c0*/  @!P2 LOP3.LUT R6, RZ, UR4, RZ, 0x33, !PT ;  /* 0x00000004ff06ac12 */ /* 0x000fca000f8e33ff */
[----:B------:R-:W-:-:S04]  /*06d0*/  IMAD.MOV R5, RZ, RZ, -R6 ;  /* 0x000000ffff057224 */ /* 0x000fc800078e0a06 */
[----:B------:R-:W-:Y:S01]  /*06e0*/  IMAD R4, R5, UR4, R4 ;  /* 0x0000000405047c24 */ /* 0x000fe2000f8e0204 */
[----:B------:R-:W-:Y:S06]  /*06f0*/  BRA `(.L_x_5) ;  /* 0x0000000000287947 */ /* 0x000fec0003800000 */
.L_x_4:
[----:B------:R-:W-:Y:S01]  /*0700*/  IMAD.MOV.U32 R7, RZ, RZ, R4 ;  /* 0x000000ffff077224 */ /* 0x000fe200078e0004 */
[----:B------:R-:W-:Y:S01]  /*0710*/  MOV R8, R5 ;  /* 0x0000000500087202 */ /* 0x000fe20000000f00 */
[----:B------:R-:W0:Y:S01]  /*0720*/  LDCU UR6, c[0x0][0x398] ;  /* 0x00007300ff0677ac */ /* 0x000e220008000800 */
[----:B------:R-:W-:-:S07]  /*0730*/  MOV R6, 0x750 ;  /* 0x0000075000067802 */ /* 0x000fce0000000f00 */
[----:B0-----:R-:W-:Y:S05]  /*0740*/  CALL.REL.NOINC `($__internal_0_$__cuda_sm20_div_u64) ;  /* 0x00000004007c7944 */ /* 0x001fea0003c00000 */
[----:B------:R-:W0:Y:S01]  /*0750*/  LDCU UR4, c[0x0][0x398] ;  /* 0x00007300ff0477ac */ /* 0x000e220008000800 */
[----:B------:R-:W-:Y:S01]  /*0760*/  IMAD.MOV R5, RZ, RZ, -R8 ;  /* 0x000000ffff057224 */ /* 0x000fe200078e0a08 */
[----:B------:R-:W-:Y:S01]  /*0770*/  MOV R6, R8 ;  /* 0x0000000800067202 */ /* 0x000fe20000000f00 */
[----:B------:R-:W-:Y:S02]  /*0780*/  IMAD.MOV.U32 R7, RZ, RZ, R9 ;  /* 0x000000ffff077224 */ /* 0x000fe400078e0009 */
[----:B0-----:R-:W-:-:S07]  /*0790*/  IMAD R4, R5, UR4, R4 ;  /* 0x0000000405047c24 */ /* 0x001fce000f8e0204 */
.L_x_5:
        /* <DEDUP_REMOVED lines=17> */
[----:B------:R-:W-:-:S04]  /*08b0*/  @P0 IADD3 R5, PT, PT, R5, -UR4, RZ ;  /* 0x8000000405050c10 */ /* 0x000fc8000fffe0ff */
[----:B------:R-:W-:-:S13]  /*08c0*/  ISETP.GE.U32.AND P0, PT, R5, UR4, PT ;  /* 0x0000000405007c0c */ /* 0x000fda000bf06070 */
[----:B------:R-:W-:Y:S01]  /*08d0*/  @P0 VIADD R5, R5, -UR4 ;  /* 0x8000000405050c36 */ /* 0x000fe20008000000 */
[----:B------:R-:W-:Y:S01]  /*08e0*/  @!P1 LOP3.LUT R5, RZ, UR4, RZ, 0x33, !PT ;  /* 0x00000004ff059c12 */ /* 0x000fe2000f8e33ff */
[----:B------:R-:W-:Y:S06]  /*08f0*/  BRA `(.L_x_7) ;  /* 0x00000000000c7947 */ /* 0x000fec0003800000 */
.L_x_6:
[----:B------:R-:W-:Y:S02]  /*0900*/  MOV R5, R7 ;  /* 0x0000000700057202 */ /* 0x000fe40000000f00 */
[----:B------:R-:W-:-:S07]  /*0910*/  MOV R8, 0x930 ;  /* 0x0000093000087802 */ /* 0x000fce0000000f00 */
[----:B------:R-:W-:Y:S05]  /*0920*/  CALL.REL.NOINC `($__internal_1_$__cuda_sm20_rem_u64) ;  /* 0x0000000800147944 */ /* 0x000fea0003c00000 */
.L_x_7:
[----:B------:R-:W0:Y:S01]  /*0930*/  LDC R6, c[0x0][0x3a0] ;  /* 0x0000e800ff067b82 */ /* 0x000e220000000800 */
[----:B------:R-:W-:Y:S01]  /*0940*/  IABS R14, R3 ;  /* 0x00000003000e7213 */ /* 0x000fe20000000000 */
[----:B------:R-:W1:Y:S01]  /*0950*/  LDCU UR4, c[0x0][0x3a4] ;  /* 0x00007480ff0477ac */ /* 0x000e620008000800 */
[----:B------:R-:W-:Y:S01]  /*0960*/  IABS R12, R2 ;  /* 0x00000002000c7213 */ /* 0x000fe20000000000 */
[----:B------:R-:W2:Y:S01]  /*0970*/  LDCU UR5, c[0x0][0x398] ;  /* 0x00007300ff0577ac */ /* 0x000ea20008000800 */
[----:B------:R-:W3:Y:S01]  /*0980*/  LDCU.64 UR6, c[0x0][0x390] ;  /* 0x00007200ff0677ac */ /* 0x000ee20008000a00 */
[----:B-1----:R-:W-:Y:S01]  /*0990*/  UISETP.NE.AND UP0, UPT, UR4, URZ, UPT ;  /* 0x000000ff0400728c */ /* 0x002fe2000bf05270 */
[-C--:B0-----:R-:W-:Y:S01]  /*09a0*/  IABS R11, R6.reuse ;  /* 0x00000006000b7213 */ /* 0x081fe20000000000 */
[----:B--2---:R-:W-:Y:S01]  /*09b0*/  IMAD R5, R5, UR5, R4 ;  /* 0x0000000505057c24 */ /* 0x004fe2000f8e0204 */
[-C--:B------:R-:W-:Y:S01]  /*09c0*/  LOP3.LUT R3, R3, R6.reuse, RZ, 0x3c, !PT ;  /* 0x0000000603037212 */ /* 0x080fe200078e3cff */
[----:B------:R-:W0:Y:S01]  /*09d0*/  LDCU.64 UR4, c[0x0][0x358] ;  /* 0x00006b00ff0477ac */ /* 0x000e220008000a00 */
[----:B------:R-:W1:Y:S01]  /*09e0*/  I2F.RP R7, R11 ;  /* 0x0000000b00077306 */ /* 0x000e620000209400 */
[----:B------:R-:W-:-:S02]  /*09f0*/  LOP3.LUT R2, R2, R6, RZ, 0x3c, !PT ;  /* 0x0000000602027212 */ /* 0x000fc400078e3cff */
[----:B------:R-:W-:-:S05]  /*0a00*/  ISETP.GE.AND P1, PT, R3, RZ, PT ;  /* 0x000000ff0300720c */ /* 0x000fca0003f26270 */
[----:B-1----:R-:W1:Y:S02]  /*0a10*/  MUFU.RCP R7, R7 ;  /* 0x0000000700077308 */ /* 0x002e640000001000 */
[----:B-1----:R-:W-:-:S06]  /*0a20*/  VIADD R8, R7, 0xffffffe ;  /* 0x0ffffffe07087836 */ /* 0x002fcc0000000000 */
[----:B------:R1:W2:Y:S02]  /*0a30*/  F2I.FTZ.U32.TRUNC.NTZ R9, R8 ;  /* 0x0000000800097305 */ /* 0x0002a4000021f000 */
[----:B-1----:R-:W-:Y:S01]  /*0a40*/  IMAD.MOV.U32 R8, RZ, RZ, RZ ;  /* 0x000000ffff087224 */ /* 0x002fe200078e00ff */
[----:B--2---:R-:W-:-:S05]  /*0a50*/  IADD3 R10, PT, PT, RZ, -R9, RZ ;  /* 0x80000009ff0a7210 */ /* 0x004fca0007ffe0ff */
[----:B------:R-:W-:-:S04]  /*0a60*/  IMAD R13, R10, R11, RZ ;  /* 0x0000000b0a0d7224 */ /* 0x000fc800078e02ff */
[----:B------:R-:W-:-:S06]  /*0a70*/  IMAD.HI.U32 R9, R9, R13, R8 ;  /* 0x0000000d09097227 */ /* 0x000fcc00078e0008 */
[----:B------:R-:W-:-:S04]  /*0a80*/  IMAD.HI.U32 R10, R9, R14, RZ ;  /* 0x0000000e090a7227 */ /* 0x000fc800078e00ff */
[----:B------:R-:W-:Y:S01]  /*0a90*/  IMAD.HI.U32 R9, R9, R12, RZ ;  /* 0x0000000c09097227 */ /* 0x000fe200078e00ff */
[----:B------:R-:W-:-:S03]  /*0aa0*/  IADD3 R8, PT, PT, -R10, RZ, RZ ;  /* 0x000000ff0a087210 */ /* 0x000fc60007ffe1ff */
[----:B------:R-:W-:Y:S02]  /*0ab0*/  IMAD.MOV R7, RZ, RZ, -R9 ;  /* 0x000000ffff077224 */ /* 0x000fe400078e0a09 */
[C---:B------:R-:W-:Y:S02]  /*0ac0*/  IMAD R8, R11.reuse, R8, R14 ;  /* 0x000000080b087224 */ /* 0x040fe400078e020e */
[----:B------:R-:W-:-:S03]  /*0ad0*/  IMAD R7, R11, R7, R12 ;  /* 0x000000070b077224 */ /* 0x000fc600078e020c */
[C---:B------:R-:W-:Y:S02]  /*0ae0*/  ISETP.GT.U32.AND P0, PT, R11.reuse, R8, PT ;  /* 0x000000080b00720c */ /* 0x040fe40003f04070 */
[----:B------:R-:W-:-:S11]  /*0af0*/  ISETP.GT.U32.AND P2, PT, R11, R7, PT ;  /* 0x000000070b00720c */ /* 0x000fd60003f44070 */
[-C--:B------:R-:W-:Y:S02]  /*0b00*/  @!P0 IADD3 R8, PT, PT, R8, -R11.reuse, RZ ;  /* 0x8000000b08088210 */ /* 0x080fe40007ffe0ff */
[----:B------:R-:W-:Y:S01]  /*0b10*/  @!P2 IMAD.IADD R7, R7, 0x1, -R11 ;  /* 0x000000010707a824 */ /* 0x000fe200078e0a0b */
[----:B------:R-:W-:Y:S01]  /*0b20*/  @!P0 IADD3 R10, PT, PT, R10, 0x1, RZ ;  /* 0x000000010a0a8810 */ /* 0x000fe20007ffe0ff */
[----:B------:R-:W-:Y:S01]  /*0b30*/  @!P2 VIADD R9, R9, 0x1 ;  /* 0x000000010909a836 */ /* 0x000fe20000000000 */
[-C--:B------:R-:W-:Y:S02]  /*0b40*/  ISETP.GE.U32.AND P3, PT, R8, R11.reuse, PT ;  /* 0x0000000b0800720c */ /* 0x080fe40003f66070 */
[----:B------:R-:W-:Y:S02]  /*0b50*/  ISETP.GE.U32.AND P4, PT, R7, R11, PT ;  /* 0x0000000b0700720c */ /* 0x000fe40003f86070 */
[----:B------:R-:W-:Y:S02]  /*0b60*/  ISETP.GE.AND P0, PT, R2, RZ, PT ;  /* 0x000000ff0200720c */ /* 0x000fe40003f06270 */
[----:B------:R-:W-:-:S02]  /*0b70*/  ISETP.NE.AND P2, PT, R6, RZ, PT ;  /* 0x000000ff0600720c */ /* 0x000fc40003f45270 */
[----:B------:R-:W-:-:S05]  /*0b80*/  LOP3.LUT R6, RZ, R6, RZ, 0x33, !PT ;  /* 0x00000006ff067212 */ /* 0x000fca00078e33ff */
[----:B------:R-:W-:Y:S02]  /*0b90*/  @P3 IADD3 R10, PT, PT, R10, 0x1, RZ ;  /* 0x000000010a0a3810 */ /* 0x000fe40007ffe0ff */
[----:B------:R-:W-:Y:S02]  /*0ba0*/  @P4 VIADD R9, R9, 0x1 ;  /* 0x0000000109094836 */ /* 0x000fe40000000000 */
[----:B------:R-:W-:Y:S02]  /*0bb0*/  @!P1 IADD3 R10, PT, PT, -R10, RZ, RZ ;  /* 0x000000ff0a0a9210 */ /* 0x000fe40007ffe1ff */
[----:B------:R-:W-:Y:S02]  /*0bc0*/  @!P0 IMAD.MOV R9, RZ, RZ, -R9 ;  /* 0x000000ffff098224 */ /* 0x000fe400078e0a09 */
[----:B------:R-:W-:-:S03]  /*0bd0*/  SEL R10, R6, R10, !P2 ;  /* 0x0000000a060a7207 */ /* 0x000fc60005000000 */
[----:B------:R-:W-:Y:S02]  /*0be0*/  SEL R6, R6, R9, !P2 ;  /* 0x0000000906067207 */ /* 0x000fe40005000000 */
[----:B---3--:R-:W-:-:S04]  /*0bf0*/  IMAD R5, R5, UR7, R10 ;  /* 0x0000000705057c24 */ /* 0x008fc8000f8e020a */
[----:B------:R-:W-:Y:S01]  /*0c00*/  IMAD R7, R5, UR6, R6 ;  /* 0x0000000605077c24 */ /* 0x000fe2000f8e0206 */
[----:B0-----:R-:W-:Y:S06]  /*0c10*/  BRA.U !UP0, `(.L_x_8) ;  /* 0x0000000108247547 */ /* 0x001fec000b800000 */
[----:B------:R-:W0:Y:S01]  /*0c20*/  LDC.64 R4, c[0x0][0x388] ;  /* 0x0000e200ff047b82 */ /* 0x000e220000000a00 */
[----:B------:R-:W1:Y:S07]  /*0c30*/  LDCU UR6, c[0x0][0x3a8] ;  /* 0x00007500ff0677ac */ /* 0x000e6e0008000800 */
[----:B------:R-:W2:Y:S01]  /*0c40*/  LDC.64 R2, c[0x0][0x3b0] ;  /* 0x0000ec00ff027b82 */ /* 0x000ea20000000a00 */
[----:B0-----:R-:W-:-:S06]  /*0c50*/  IMAD.WIDE R4, R7, 0x4, R4 ;  /* 0x0000000407047825 */ /* 0x001fcc00078e0204 */
[----:B------:R-:W1:Y:S01]  /*0c60*/  LDG.E R4, desc[UR4][R4.64] ;  /* 0x0000000404047981 */ /* 0x000e62000c1e1900 */
[----:B--2---:R-:W-:-:S04]  /*0c70*/  IMAD.WIDE R2, R0, 0x4, R2 ;  /* 0x0000000400027825 */ /* 0x004fc800078e0202 */
[----:B-1----:R-:W-:-:S05]  /*0c80*/  FMUL R7, R4, UR6 ;  /* 0x0000000604077c20 */ /* 0x002fca0008400000 */
[----:B------:R-:W-:Y:S01]  /*0c90*/  REDG.E.ADD.F32.FTZ.RN.STRONG.GPU desc[UR4][R2.64], R7 ;  /* 0x00000007020079a6 */ /* 0x000fe2000c12f304 */
[----:B------:R-:W-:Y:S05]  /*0ca0*/  EXIT ;  /* 0x000000000000794d */ /* 0x000fea0003800000 */
.L_x_8:
[----:B------:R-:W0:Y:S01]  /*0cb0*/  LDC.64 R2, c[0x0][0x3b0] ;  /* 0x0000ec00ff027b82 */ /* 0x000e220000000a00 */
[----:B------:R-:W1:Y:S01]  /*0cc0*/  LDCU UR6, c[0x0][0x3a8] ;  /* 0x00007500ff0677ac */ /* 0x000e620008000800 */
[----:B0-----:R-:W-:-:S06]  /*0cd0*/  IMAD.WIDE R4, R0, 0x4, R2 ;  /* 0x0000000400047825 */ /* 0x001fcc00078e0202 */
[----:B------:R-:W0:Y:S01]  /*0ce0*/  LDC.64 R2, c[0x0][0x388] ;  /* 0x0000e200ff027b82 */ /* 0x000e220000000a00 */
[----:B------:R-:W1:Y:S01]  /*0cf0*/  LDG.E R4, desc[UR4][R4.64] ;  /* 0x0000000404047981 */ /* 0x000e62000c1e1900 */
[----:B0-----:R-:W-:-:S04]  /*0d00*/  IMAD.WIDE R2, R7, 0x4, R2 ;  /* 0x0000000407027825 */ /* 0x001fc800078e0202 */
[----:B-1----:R-:W-:-:S05]  /*0d10*/  FMUL R7, R4, UR6 ;  /* 0x0000000604077c20 */ /* 0x002fca0008400000 */
[----:B------:R-:W-:Y:S01]  /*0d20*/  REDG.E.ADD.F32.FTZ.RN.STRONG.GPU desc[UR4][R2.64], R7 ;  /* 0x00000007020079a6 */ /* 0x000fe2000c12f304 */
[----:B------:R-:W-:Y:S05]  /*0d30*/  EXIT ;  /* 0x000000000000794d */ /* 0x000fea0003800000 */
        .weak           $__internal_0_$__cuda_sm20_div_u64
        .type           $__internal_0_$__cuda_sm20_div_u64,@function
        .size           $__internal_0_$__cuda_sm20_div_u64,($__internal_1_$__cuda_sm20_rem_u64 - $__internal_0_$__cuda_sm20_div_u64)
$__internal_0_$__cuda_sm20_div_u64:
[----:B------:R-:W-:Y:S02]  /*0d40*/  UMOV UR4, UR6 ;  /* 0x0000000600047c82 */ /* 0x000fe40008000000 */
[----:B------:R-:W0:Y:S08]  /*0d50*/  I2F.U64.RP R9, UR4 ;  /* 0x0000000400097d12 */ /* 0x000e300008309000 */
[----:B0-----:R-:W0:Y:S02]  /*0d60*/  MUFU.RCP R9, R9 ;  /* 0x0000000900097308 */ /* 0x001e240000001000 */
[----:B0-----:R-:W-:-:S06]  /*0d70*/  IADD3 R10, PT, PT, R9, 0x1ffffffe, RZ ;  /* 0x1ffffffe090a7810 */ /* 0x001fcc0007ffe0ff */
[----:B------:R-:W0:Y:S02]  /*0d80*/  F2I.U64.TRUNC R10, R10 ;  /* 0x0000000a000a7311 */ /* 0x000e24000020d800 */
[----:B0-----:R-:W-:-:S04]  /*0d90*/  IMAD.WIDE.U32 R12, R10, UR6, RZ ;  /* 0x000000060a0c7c25 */ /* 0x001fc8000f8e00ff */
[----:B------:R-:W-:Y:S01]  /*0da0*/  IMAD R13, R10, UR5, R13 ;  /* 0x000000050a0d7c24 */ /* 0x000fe2000f8e020d */
[----:B------:R-:W-:-:S03]  /*0db0*/  IADD3 R15, P0, PT, RZ, -R12, RZ ;  /* 0x8000000cff0f7210 */ /* 0x000fc60007f1e0ff */
[----:B------:R-:W-:Y:S02]  /*0dc0*/  IMAD R13, R11, UR6, R13 ;  /* 0x000000060b0d7c24 */ /* 0x000fe4000f8e020d */
[----:B------:R-:W-:-:S04]  /*0dd0*/  IMAD.HI.U32 R12, R10, R15, RZ ;  /* 0x0000000f0a0c7227 */ /* 0x000fc800078e00ff */
[----:B------:R-:W-:Y:S01]  /*0de0*/  IMAD.X R17, RZ, RZ, ~R13, P0 ;  /* 0x000000ffff117224 */ /* 0x000fe200000e0e0d */
[----:B------:R-:W-:-:S03]  /*0df0*/  MOV R13, R10 ;  /* 0x0000000a000d7202 */ /* 0x000fc60000000f00 */
[-C--:B------:R-:W-:Y:S02]  /*0e00*/  IMAD R19, R11, R17.reuse, RZ ;  /* 0x000000110b137224 */ /* 0x080fe400078e02ff */
[----:B------:R-:W-:-:S04]  /*0e10*/  IMAD.WIDE.U32 R12, P0, R10, R17, R12 ;  /* 0x000000110a0c7225 */ /* 0x000fc8000780000c */
[----:B------:R-:W-:-:S04]  /*0e20*/  IMAD.HI.U32 R9, R11, R17, RZ ;  /* 0x000000110b097227 */ /* 0x000fc800078e00ff */
[----:B------:R-:W-:-:S04]  /*0e30*/  IMAD.HI.U32 R12, P1, R11, R15, R12 ;  /* 0x0000000f0b0c7227 */ /* 0x000fc8000782000c */
[----:B------:R-:W-:Y:S01]  /*0e40*/  IMAD.X R9, R9, 0x1, R11, P0 ;  /* 0x0000000109097824 */ /* 0x000fe200000e060b */
[----:B------:R-:W-:-:S04]  /*0e50*/  IADD3 R13, P2, PT, R19, R12, RZ ;  /* 0x0000000c130d7210 */ /* 0x000fc80007f5e0ff */
[----:B------:R-:W-:Y:S01]  /*0e60*/  IADD3.X R9, PT, PT, RZ, RZ, R9, P2, P1 ;  /* 0x000000ffff097210 */ /* 0x000fe200017e2409 */
[----:B------:R-:W-:-:S04]  /*0e70*/  IMAD.WIDE.U32 R10, R13, UR6, RZ ;  /* 0x000000060d0a7c25 */ /* 0x000fc8000f8e00ff */
[----:B------:R-:W-:Y:S01]  /*0e80*/  IMAD R12, R13, UR5, R11 ;  /* 0x000000050d0c7c24 */ /* 0x000fe2000f8e020b */
[----:B------:R-:W-:-:S03]  /*0e90*/  IADD3 R11, P0, PT, RZ, -R10, RZ ;  /* 0x8000000aff0b7210 */ /* 0x000fc60007f1e0ff */
[----:B------:R-:W-:Y:S02]  /*0ea0*/  IMAD R10, R9, UR6, R12 ;  /* 0x00000006090a7c24 */ /* 0x000fe4000f8e020c */
[----:B------:R-:W-:-:S03]  /*0eb0*/  IMAD.HI.U32 R12, R13, R11, RZ ;  /* 0x0000000b0d0c7227 */ /* 0x000fc600078e00ff */
[----:B------:R-:W-:-:S05]  /*0ec0*/  IADD3.X R10, PT, PT, RZ, ~R10, RZ, P0, !PT ;  /* 0x8000000aff0a7210 */ /* 0x000fca00007fe4ff */
[----:B------:R-:W-:-:S04]  /*0ed0*/  IMAD.WIDE.U32 R12, P0, R13, R10, R12 ;  /* 0x0000000a0d0c7225 */ /* 0x000fc8000780000c */
[C---:B------:R-:W-:Y:S02]  /*0ee0*/  IMAD R14, R9.reuse, R10, RZ ;  /* 0x0000000a090e7224 */ /* 0x040fe400078e02ff */
[----:B------:R-:W-:-:S04]  /*0ef0*/  IMAD.HI.U32 R13, P1, R9, R11, R12 ;  /* 0x0000000b090d7227 */ /* 0x000fc8000782000c */
[----:B------:R-:W-:Y:S02]  /*0f00*/  HFMA2 R11, -RZ, RZ, 0, 0 ;  /* 0x00000000ff0b7431 */ /* 0x000fe400000001ff */
[----:B------:R-:W-:Y:S01]  /*0f10*/  IMAD.HI.U32 R10, R9, R10, RZ ;  /* 0x0000000a090a7227 */ /* 0x000fe200078e00ff */
[----:B------:R-:W-:-:S03]  /*0f20*/  IADD3 R13, P2, PT, R14, R13, RZ ;  /* 0x0000000d0e0d7210 */ /* 0x000fc60007f5e0ff */
[----:B------:R-:W-:Y:S02]  /*0f30*/  IMAD.X R9, R10, 0x1, R9, P0 ;  /* 0x000000010a097824 */ /* 0x000fe400000e0609 */
[----:B------:R-:W-:-:S03]  /*0f40*/  IMAD.HI.U32 R10, R13, R7, RZ ;  /* 0x000000070d0a7227 */ /* 0x000fc600078e00ff */
[----:B------:R-:W-:Y:S01]  /*0f50*/  IADD3.X R9, PT, PT, RZ, RZ, R9, P2, P1 ;  /* 0x000000ffff097210 */ /* 0x000fe200017e2409 */
[----:B------:R-:W-:-:S04]  /*0f60*/  IMAD.WIDE.U32 R10, R13, R8, R10 ;  /* 0x000000080d0a7225 */ /* 0x000fc800078e000a */
[C---:B------:R-:W-:Y:S02]  /*0f70*/  IMAD R13, R9.reuse, R8, RZ ;  /* 0x00000008090d7224 */ /* 0x040fe400078e02ff */
[----:B------:R-:W-:-:S04]  /*0f80*/  IMAD.HI.U32 R10, P0, R9, R7, R10 ;  /* 0x00000007090a7227 */ /* 0x000fc8000780000a */
[----:B------:R-:W-:Y:S01]  /*0f90*/  IMAD.HI.U32 R9, R9, R8, RZ ;  /* 0x0000000809097227 */ /* 0x000fe200078e00ff */
[----:B------:R-:W-:-:S03]  /*0fa0*/  IADD3 R13, P1, PT, R13, R10, RZ ;  /* 0x0000000a0d0d7210 */ /* 0x000fc60007f3e0ff */
[----:B------:R-:W-:Y:S02]  /*0fb0*/  IMAD.X R9, RZ, RZ, R9, P0 ;  /* 0x000000ffff097224 */ /* 0x000fe400000e0609 */
[----:B------:R-:W-:-:S03]  /*0fc0*/  IMAD.WIDE.U32 R10, R13, UR6, RZ ;  /* 0x000000060d0a7c25 */ /* 0x000fc6000f8e00ff */
[----:B------:R-:W-:Y:S01]  /*0fd0*/  IADD3.X R9, PT, PT, RZ, R9, RZ, P1, !PT ;  /* 0x00000009ff097210 */ /* 0x000fe20000ffe4ff */
[----:B------:R-:W-:Y:S01]  /*0fe0*/  IMAD R12, R13, UR5, R11 ;  /* 0x000000050d0c7c24 */ /* 0x000fe2000f8e020b */
[----:B------:R-:W-:-:S03]  /*0ff0*/  IADD3 R14, P1, PT, -R10, R7, RZ ;  /* 0x000000070a0e7210 */ /* 0x000fc60007f3e1ff */
[----:B------:R-:W-:Y:S01]  /*1000*/  IMAD R7, R9, UR6, R12 ;  /* 0x0000000609077c24 */ /* 0x000fe2000f8e020c */
[----:B------:R-:W-:-:S03]  /*1010*/  ISETP.GE.U32.AND P0, PT, R14, UR6, PT ;  /* 0x000000060e007c0c */ /* 0x000fc6000bf06070 */
[----:B------:R-:W-:Y:S01]  /*1020*/  IMAD.X R12, R8, 0x1, ~R7, P1 ;  /* 0x00000001080c7824 */ /* 0x000fe200008e0e07 */
[----:B------:R-:W-:Y:S02]  /*1030*/  IADD3 R8, P2, PT, R13, 0x1, RZ ;  /* 0x000000010d087810 */ /* 0x000fe40007f5e0ff */
[----:B------:R-:W-:Y:S02]  /*1040*/  IADD3 R7, P1, PT, R14, -UR6, RZ ;  /* 0x800000060e077c10 */ /* 0x000fe4000ff3e0ff */
[----:B------:R-:W-:Y:S02]  /*1050*/  ISETP.GE.U32.AND.EX P0, PT, R12, UR5, PT, P0 ;  /* 0x000000050c007c0c */ /* 0x000fe4000bf06100 */
[----:B------:R-:W-:Y:S02]  /*1060*/  IADD3.X R10, PT, PT, RZ, R9, RZ, P2, !PT ;  /* 0x00000009ff0a7210 */ /* 0x000fe400017fe4ff */
[----:B------:R-:W-:Y:S02]  /*1070*/  SEL R13, R8, R13, P0 ;  /* 0x0000000d080d7207 */ /* 0x000fe40000000000 */
[----:B------:R-:W-:-:S02]  /*1080*/  IADD3.X R11, PT, PT, R12, ~UR5, RZ, P1, !PT ;  /* 0x800000050c0b7c10 */ /* 0x000fc40008ffe4ff */
[----:B------:R-:W-:Y:S02]  /*1090*/  SEL R7, R7, R14, P0 ;  /* 0x0000000e07077207 */ /* 0x000fe40000000000 */
[----:B------:R-:W-:Y:S02]  /*10a0*/  SEL R10, R10, R9, P0 ;  /* 0x000000090a0a7207 */ /* 0x000fe40000000000 */
[----:B------:R-:W-:Y:S02]  /*10b0*/  IADD3 R8, P2, PT, R13, 0x1, RZ ;  /* 0x000000010d087810 */ /* 0x000fe40007f5e0ff */
[----:B------:R-:W-:Y:S02]  /*10c0*/  SEL R11, R11, R12, P0 ;  /* 0x0000000c0b0b7207 */ /* 0x000fe40000000000 */
[----:B------:R-:W-:Y:S01]  /*10d0*/  ISETP.GE.U32.AND P0, PT, R7, UR6, PT ;  /* 0x0000000607007c0c */ /* 0x000fe2000bf06070 */
[----:B------:R-:W-:Y:S01]  /*10e0*/  IMAD.X R9, RZ, RZ, R10, P2 ;  /* 0x000000ffff097224 */ /* 0x000fe200010e060a */
[----:B------:R-:W-:-:S02]  /*10f0*/  ISETP.NE.U32.AND P1, PT, RZ, UR6, PT ;  /* 0x00000006ff007c0c */ /* 0x000fc4000bf25070 */
[----:B------:R-:W-:Y:S02]  /*1100*/  ISETP.GE.U32.AND.EX P0, PT, R11, UR5, PT, P0 ;  /* 0x000000050b007c0c */ /* 0x000fe4000bf06100 */
[----:B------:R-:W-:Y:S02]  /*1110*/  MOV R7, 0x0 ;  /* 0x0000000000077802 */ /* 0x000fe40000000f00 */
[----:B------:R-:W-:Y:S02]  /*1120*/  ISETP.NE.AND.EX P1, PT, RZ, UR5, PT, P1 ;  /* 0x00000005ff007c0c */ /* 0x000fe4000bf25310 */
[----:B------:R-:W-:Y:S02]  /*1130*/  SEL R8, R8, R13, P0 ;  /* 0x0000000d08087207 */ /* 0x000fe40000000000 */
[----:B------:R-:W-:Y:S02]  /*1140*/  SEL R9, R9, R10, P0 ;  /* 0x0000000a09097207 */ /* 0x000fe40000000000 */
[----:B------:R-:W-:-:S02]  /*1150*/  SEL R8, R8, 0xffffffff, P1 ;  /* 0xffffffff08087807 */ /* 0x000fc40000800000 */
[----:B------:R-:W-:Y:S01]  /*1160*/  SEL R9, R9, 0xffffffff, P1 ;  /* 0xffffffff09097807 */ /* 0x000fe20000800000 */
[----:B------:R-:W-:Y:S06]  /*1170*/  RET.REL.NODEC R6 `(_Z15upsample_kernelmPfiiiiiifS_) ;  /* 0xffffffec06a07950 */ /* 0x000fec0003c3ffff */
        .weak           $__internal_1_$__cuda_sm20_rem_u64
        .type           $__internal_1_$__cuda_sm20_rem_u64,@function
        .size           $__internal_1_$__cuda_sm20_rem_u64,(.L_x_11 - $__internal_1_$__cuda_sm20_rem_u64)
$__internal_1_$__cuda_sm20_rem_u64:
[----:B------:R-:W0:Y:S02]  /*1180*/  LDCU UR4, c[0x0][0x39c] ;  /* 0x00007380ff0477ac */ /* 0x000e240008000800 */
[----:B0-----:R-:W0:Y:S08]  /*1190*/  I2F.U64.RP R7, UR4 ;  /* 0x0000000400077d12 */ /* 0x001e300008309000 */
[----:B0-----:R-:W0:Y:S02]  /*11a0*/  MUFU.RCP R7, R7 ;  /* 0x0000000700077308 */ /* 0x001e240000001000 */
[----:B0-----:R-:W-:-:S06]  /*11b0*/  VIADD R10, R7, 0x1ffffffe ;  /* 0x1ffffffe070a7836 */ /* 0x001fcc0000000000 */
[----:B------:R-:W0:Y:S02]  /*11c0*/  F2I.U64.TRUNC R10, R10 ;  /* 0x0000000a000a7311 */ /* 0x000e24000020d800 */
[----:B0-----:R-:W-:-:S04]  /*11d0*/  IMAD.WIDE.U32 R12, R10, UR4, RZ ;  /* 0x000000040a0c7c25 */ /* 0x001fc8000f8e00ff */
[C---:B------:R-:W-:Y:S01]  /*11e0*/  IMAD R9, R10.reuse, UR5, R13 ;  /* 0x000000050a097c24 */ /* 0x040fe2000f8e020d */
[----:B------:R-:W-:Y:S01]  /*11f0*/  IADD3 R15, P0, PT, RZ, -R12, RZ ;  /* 0x8000000cff0f7210 */ /* 0x000fe20007f1e0ff */
[----:B------:R-:W-:Y:S02]  /*1200*/  IMAD.MOV.U32 R13, RZ, RZ, R10 ;  /* 0x000000ffff0d7224 */ /* 0x000fe400078e000a */
[----:B------:R-:W-:Y:S02]  /*1210*/  IMAD R9, R11, UR4, R9 ;  /* 0x000000040b097c24 */ /* 0x000fe4000f8e0209 */
[----:B------:R-:W-:-:S03]  /*1220*/  IMAD.HI.U32 R12, R10, R15, RZ ;  /* 0x0000000f0a0c7227 */ /* 0x000fc600078e00ff */
[----:B------:R-:W-:-:S05]  /*1230*/  IADD3.X R9, PT, PT, RZ, ~R9, RZ, P0, !PT ;  /* 0x80000009ff097210 */ /* 0x000fca00007fe4ff */
[----:B------:R-:W-:-:S04]  /*1240*/  IMAD.WIDE.U32 R12, P0, R10, R9, R12 ;  /* 0x000000090a0c7225 */ /* 0x000fc8000780000c */
[C---:B------:R-:W-:Y:S02]  /*1250*/  IMAD R17, R11.reuse, R9, RZ ;  /* 0x000000090b117224 */ /* 0x040fe400078e02ff */
[----:B------:R-:W-:-:S04]  /*1260*/  IMAD.HI.U32 R12, P1, R11, R15, R12 ;  /* 0x0000000f0b0c7227 */ /* 0x000fc8000782000c */
[----:B------:R-:W-:Y:S01]  /*1270*/  IMAD.HI.U32 R7, R11, R9, RZ ;  /* 0x000000090b077227 */ /* 0x000fe200078e00ff */
[----:B------:R-:W-:-:S04]  /*1280*/  IADD3 R13, P2, PT, R17, R12, RZ ;  /* 0x0000000c110d7210 */ /* 0x000fc80007f5e0ff */
[----:B------:R-:W-:Y:S01]  /*1290*/  IADD3.X R7, PT, PT, R7, R11, RZ, P0, !PT ;  /* 0x0000000b07077210 */ /* 0x000fe200007fe4ff */
[----:B------:R-:W-:-:S03]  /*12a0*/  IMAD.WIDE.U32 R10, R13, UR4, RZ ;  /* 0x000000040d0a7c25 */ /* 0x000fc6000f8e00ff */
[----:B------:R-:W-:Y:S01]  /*12b0*/  IADD3.X R7, PT, PT, RZ, RZ, R7, P2, P1 ;  /* 0x000000ffff077210 */ /* 0x000fe200017e2407 */
[----:B------:R-:W-:Y:S01]  /*12c0*/  IMAD R12, R13, UR5, R11 ;  /* 0x000000050d0c7c24 */ /* 0x000fe2000f8e020b */
[----:B------:R-:W-:-:S03]  /*12d0*/  IADD3 R11, P0, PT, RZ, -R10, RZ ;  /* 0x8000000aff0b7210 */ /* 0x000fc60007f1e0ff */
[----:B------:R-:W-:Y:S02]  /*12e0*/  IMAD R9, R7, UR4, R12 ;  /* 0x0000000407097c24 */ /* 0x000fe4000f8e020c */
[----:B------:R-:W-:-:S04]  /*12f0*/  IMAD.HI.U32 R12, R13, R11, RZ ;  /* 0x0000000b0d0c7227 */ /* 0x000fc800078e00ff */
[----:B------:R-:W-:-:S04]  /*1300*/  IMAD.X R10, RZ, RZ, ~R9, P0 ;  /* 0x000000ffff0a7224 */ /* 0x000fc800000e0e09 */
[----:B------:R-:W-:-:S04]  /*1310*/  IMAD.WIDE.U32 R12, P0, R13, R10, R12 ;  /* 0x0000000a0d0c7225 */ /* 0x000fc8000780000c */
[C---:B------:R-:W-:Y:S02]  /*1320*/  IMAD R14, R7.reuse, R10, RZ ;  /* 0x0000000a070e7224 */ /* 0x040fe400078e02ff */
[----:B------:R-:W-:-:S04]  /*1330*/  IMAD.HI.U32 R9, P1, R7, R11, R12 ;  /* 0x0000000b07097227 */ /* 0x000fc8000782000c */
[----:B------:R-:W-:Y:S01]  /*1340*/  IMAD.HI.U32 R10, R7, R10, RZ ;  /* 0x0000000a070a7227 */ /* 0x000fe200078e00ff */
[----:B------:R-:W-:-:S03]  /*1350*/  IADD3 R9, P2, PT, R14, R9, RZ ;  /* 0x000000090e097210 */ /* 0x000fc60007f5e0ff */
[----:B------:R-:W-:Y:S01]  /*1360*/  IMAD.MOV.U32 R11, RZ, RZ, RZ ;  /* 0x000000ffff0b7224 */ /* 0x000fe200078e00ff */
[----:B------:R-:W-:Y:S01]  /*1370*/  IADD3.X R7, PT, PT, R10, R7, RZ, P0, !PT ;  /* 0x000000070a077210 */ /* 0x000fe200007fe4ff */
[----:B------:R-:W-:-:S03]  /*1380*/  IMAD.HI.U32 R10, R9, R6, RZ ;  /* 0x00000006090a7227 */ /* 0x000fc600078e00ff */
[----:B------:R-:W-:Y:S01]  /*1390*/  IADD3.X R7, PT, PT, RZ, RZ, R7, P2, P1 ;  /* 0x000000ffff077210 */ /* 0x000fe200017e2407 */
[----:B------:R-:W-:-:S04]  /*13a0*/  IMAD.WIDE.U32 R10, R9, R5, R10 ;  /* 0x00000005090a7225 */ /* 0x000fc800078e000a */
[C---:B------:R-:W-:Y:S02]  /*13b0*/  IMAD R12, R7.reuse, R5, RZ ;  /* 0x00000005070c7224 */ /* 0x040fe400078e02ff */
[----:B------:R-:W-:-:S04]  /*13c0*/  IMAD.HI.U32 R9, P0, R7, R6, R10 ;  /* 0x0000000607097227 */ /* 0x000fc8000780000a */
[----:B------:R-:W-:Y:S01]  /*13d0*/  IMAD.HI.U32 R7, R7, R5, RZ ;  /* 0x0000000507077227 */ /* 0x000fe200078e00ff */
[----:B------:R-:W-:-:S04]  /*13e0*/  IADD3 R9, P1, PT, R12, R9, RZ ;  /* 0x000000090c097210 */ /* 0x000fc80007f3e0ff */
[----:B------:R-:W-:Y:S01]  /*13f0*/  IADD3.X R7, PT, PT, R7, RZ, RZ, P0, !PT ;  /* 0x000000ff07077210 */ /* 0x000fe200007fe4ff */
[----:B------:R-:W-:-:S03]  /*1400*/  IMAD.WIDE.U32 R10, R9, UR4, RZ ;  /* 0x00000004090a7c25 */ /* 0x000fc6000f8e00ff */
[----:B------:R-:W-:Y:S01]  /*1410*/  IADD3.X R7, PT, PT, RZ, R7, RZ, P1, !PT ;  /* 0x00000007ff077210 */ /* 0x000fe20000ffe4ff */
[----:B------:R-:W-:Y:S01]  /*1420*/  IMAD R12, R9, UR5, R11 ;  /* 0x00000005090c7c24 */ /* 0x000fe2000f8e020b */
[----:B------:R-:W-:Y:S01]  /*1430*/  IADD3 R11, P1, PT, -R10, R6, RZ ;  /* 0x000000060a0b7210 */ /* 0x000fe20007f3e1ff */
[----:B------:R-:W-:Y:S02]  /*1440*/  HFMA2 R9, -RZ, RZ, 0, 0 ;  /* 0x00000000ff097431 */ /* 0x000fe400000001ff */
[----:B------:R-:W-:Y:S01]  /*1450*/  IMAD R12, R7, UR4, R12 ;  /* 0x00000004070c7c24 */ /* 0x000fe2000f8e020c */
[----:B------:R-:W-:-:S03]  /*1460*/  ISETP.GE.U32.AND P0, PT, R11, UR4, PT ;  /* 0x000000040b007c0c */ /* 0x000fc6000bf06070 */
[----:B------:R-:W-:Y:S01]  /*1470*/  IMAD.X R12, R5, 0x1, ~R12, P1 ;  /* 0x00000001050c7824 */ /* 0x000fe200008e0e0c */
[----:B------:R-:W-:-:S04]  /*1480*/  IADD3 R6, P1, PT, R11, -UR4, RZ ;  /* 0x800000040b067c10 */ /* 0x000fc8000ff3e0ff */
[C---:B------:R-:W-:Y:S02]  /*1490*/  ISETP.GE.U32.AND.EX P0, PT, R12.reuse, UR5, PT, P0 ;  /* 0x000000050c007c0c */ /* 0x040fe4000bf06100 */
[----:B------:R-:W-:Y:S02]  /*14a0*/  IADD3.X R7, PT, PT, R12, ~UR5, RZ, P1, !PT ;  /* 0x800000050c077c10 */ /* 0x000fe40008ffe4ff */
[----:B------:R-:W-:Y:S02]  /*14b0*/  SEL R6, R6, R11, P0 ;  /* 0x0000000b06067207 */ /* 0x000fe40000000000 */
[----:B------:R-:W-:Y:S02]  /*14c0*/  SEL R7, R7, R12, P0 ;  /* 0x0000000c07077207 */ /* 0x000fe40000000000 */
[----:B------:R-:W-:Y:S02]  /*14d0*/  ISETP.GE.U32.AND P0, PT, R6, UR4, PT ;  /* 0x0000000406007c0c */ /* 0x000fe4000bf06070 */
[----:B------:R-:W-:-:S02]  /*14e0*/  ISETP.NE.U32.AND P1, PT, RZ, UR4, PT ;  /* 0x00000004ff007c0c */ /* 0x000fc4000bf25070 */
[----:B------:R-:W-:Y:S02]  /*14f0*/  IADD3 R5, PT, PT, R6, -UR4, RZ ;  /* 0x8000000406057c10 */ /* 0x000fe4000fffe0ff */
[----:B------:R-:W-:Y:S02]  /*1500*/  ISETP.GE.U32.AND.EX P0, PT, R7, UR5, PT, P0 ;  /* 0x0000000507007c0c */ /* 0x000fe4000bf06100 */
[----:B------:R-:W-:Y:S02]  /*1510*/  ISETP.NE.AND.EX P1, PT, RZ, UR5, PT, P1 ;  /* 0x00000005ff007c0c */ /* 0x000fe4000bf25310 */
[----:B------:R-:W-:-:S04]  /*1520*/  SEL R5, R5, R6, P0 ;  /* 0x0000000605057207 */ /* 0x000fc80000000000 */
[----:B------:R-:W-:Y:S01]  /*1530*/  SEL R5, R5, 0xffffffff, P1 ;  /* 0xffffffff05057807 */ /* 0x000fe20000800000 */
[----:B------:R-:W-:Y:S06]  /*1540*/  RET.REL.NODEC R8 `(_Z15upsample_kernelmPfiiiiiifS_) ;  /* 0xffffffe808ac7950 */ /* 0x000fec0003c3ffff */
.L_x_9:
[----:B------:R-:W-:-:S00]  /*1550*/  BRA `(.L_x_9) ;  /* 0xfffffffc00fc7947 */ /* 0x000fc0000383ffff */
[----:B------:R-:W-:-:S00]  /*1560*/  NOP ;  /* 0x0000000000007918 */ /* 0x000fc00000000000 */
        /* <DEDUP_REMOVED lines=9> */
.L_x_11:


//--------------------- .nv.shared.reserved.0     --------------------------
	.section	.nv.shared.reserved.0,"aw",@nobits
	.weak		__nv_reservedSMEM_offset_0_alias
	.size		__nv_reservedSMEM_offset_0_alias, 0, 64
	.other		__nv_reservedSMEM_offset_0_alias,@"STO_CUDA_RESERVED_SHARED STV_DEFAULT"
__nv_reservedSMEM_offset_0_alias:
	.zero		0
	.zero		64


//--------------------- .nv.constant0._Z15upsample_kernelmPfiiiiiifS_ --------------------------
	.section	.nv.constant0._Z15upsample_kernelmPfiiiiiifS_,"a",@progbits
	.sectionflags	@""
	.align	4
.nv.constant0._Z15upsample_kernelmPfiiiiiifS_:
	.zero		952


//--------------------- SYMBOLS --------------------------

	.type		.nv.reservedSmem.offset0,@object
	.size		.nv.reservedSmem.offset0,0x4
